	.headerflags	@"EF_CUDA_TEXMODE_UNIFIED EF_CUDA_64BIT_ADDRESS EF_CUDA_ACCELERATORS EF_CUDA_SM90 EF_CUDA_VIRTUAL_SM(EF_CUDA_SM90)"
	.elftype	@"ET_EXEC"


//--------------------- .nv.info                  --------------------------
	.section	.nv.info,"",@"SHT_CUDA_INFO"
	.align	4


	//----- nvinfo : EIATTR_REGCOUNT
	.align		4
        /*0000*/ 	.byte	0x04, 0x2f
        /*0002*/ 	.short	(.L_1 - .L_0)
	.align		4
.L_0:
        /*0004*/ 	.word	index@(triton_poi_fused_div_23)
        /*0008*/ 	.word	0x0000000e


	//----- nvinfo : EIATTR_MIN_STACK_SIZE
	.align		4
.L_1:
        /*000c*/ 	.byte	0x04, 0x12
        /*000e*/ 	.short	(.L_3 - .L_2)
	.align		4
.L_2:
        /*0010*/ 	.word	index@(triton_poi_fused_div_23)
        /*0014*/ 	.word	0x00000000


	//----- nvinfo : EIATTR_FRAME_SIZE
	.align		4
.L_3:
        /*0018*/ 	.byte	0x04, 0x11
        /*001a*/ 	.short	(.L_5 - .L_4)
	.align		4
.L_4:
        /*001c*/ 	.word	index@(triton_poi_fused_div_23)
        /*0020*/ 	.word	0x00000000


	//----- nvinfo : EIATTR_MIN_STACK_SIZE
	.align		4
.L_5:
        /*0024*/ 	.byte	0x04, 0x12
        /*0026*/ 	.short	(.L_7 - .L_6)
	.align		4
.L_6:
        /*0028*/ 	.word	index@(triton_poi_fused_div_23)
        /*002c*/ 	.word	0x00000000
.L_7:


//--------------------- .nv.info.triton_poi_fused_div_23 --------------------------
	.section	.nv.info.triton_poi_fused_div_23,"",@"SHT_CUDA_INFO"
	.sectionflags	@""
	.align	4


	//----- nvinfo : EIATTR_CUDA_API_VERSION
	.align		4
        /*0000*/ 	.byte	0x04, 0x37
        /*0002*/ 	.short	(.L_9 - .L_8)
.L_8:
        /*0004*/ 	.word	0x0000007c


	//----- nvinfo : EIATTR_KPARAM_INFO
	.align		4
.L_9:
        /*0008*/ 	.byte	0x04, 0x17
        /*000a*/ 	.short	(.L_11 - .L_10)
.L_10:
        /*000c*/ 	.word	0x00000000
        /*0010*/ 	.short	0x0003
        /*0012*/ 	.short	0x0018
        /*0014*/ 	.byte	0x00, 0xf0, 0x11, 0x00


	//----- nvinfo : EIATTR_KPARAM_INFO
	.align		4
.L_11:
        /*0018*/ 	.byte	0x04, 0x17
        /*001a*/ 	.short	(.L_13 - .L_12)
.L_12:
        /*001c*/ 	.word	0x00000000
        /*0020*/ 	.short	0x0002
        /*0022*/ 	.short	0x0010
        /*0024*/ 	.byte	0x00, 0xf4, 0x21, 0x00


	//----- nvinfo : EIATTR_KPARAM_INFO
	.align		4
.L_13:
        /*0028*/ 	.byte	0x04, 0x17
        /*002a*/ 	.short	(.L_15 - .L_14)
.L_14:
        /*002c*/ 	.word	0x00000000
        /*0030*/ 	.short	0x0001
        /*0032*/ 	.short	0x0008
        /*0034*/ 	.byte	0x00, 0xf4, 0x21, 0x00


	//----- nvinfo : EIATTR_KPARAM_INFO
	.align		4
.L_15:
        /*0038*/ 	.byte	0x04, 0x17
        /*003a*/ 	.short	(.L_17 - .L_16)
.L_16:
        /*003c*/ 	.word	0x00000000
        /*0040*/ 	.short	0x0000
        /*0042*/ 	.short	0x0000
        /*0044*/ 	.byte	0x00, 0xf4, 0x21, 0x00


	//----- nvinfo : EIATTR_SPARSE_MMA_MASK
	.align		4
.L_17:
        /*0048*/ 	.byte	0x03, 0x50
        /*004a*/ 	.short	0x0000


	//----- nvinfo : EIATTR_MAXREG_COUNT
	.align		4
        /*004c*/ 	.byte	0x03, 0x1b
        /*004e*/ 	.short	0x00ff


	//----- nvinfo : EIATTR_EXIT_INSTR_OFFSETS
	.align		4
        /*0050*/ 	.byte	0x04, 0x1c
        /*0052*/ 	.short	(.L_19 - .L_18)


	//   ....[0]....
.L_18:
        /*0054*/ 	.word	0x000001a0


	//----- nvinfo : EIATTR_REQNTID
	.align		4
.L_19:
        /*0058*/ 	.byte	0x04, 0x10
        /*005a*/ 	.short	(.L_21 - .L_20)
.L_20:
        /*005c*/ 	.word	0x00000100
        /*0060*/ 	.word	0x00000001
        /*0064*/ 	.word	0x00000001


	//----- nvinfo : EIATTR_CBANK_PARAM_SIZE
	.align		4
.L_21:
        /*0068*/ 	.byte	0x03, 0x19
        /*006a*/ 	.short	0x001c


	//----- nvinfo : EIATTR_PARAM_CBANK
	.align		4
        /*006c*/ 	.byte	0x04, 0x0a
        /*006e*/ 	.short	(.L_23 - .L_22)
	.align		4
.L_22:
        /*0070*/ 	.word	index@(.nv.constant0.triton_poi_fused_div_23)
        /*0074*/ 	.short	0x0210
        /*0076*/ 	.short	0x001c


	//----- nvinfo : EIATTR_SW_WAR
	.align		4
.L_23:
        /*0078*/ 	.byte	0x04, 0x36
        /*007a*/ 	.short	(.L_25 - .L_24)
.L_24:
        /*007c*/ 	.word	0x00000008
.L_25:


//--------------------- .nv.callgraph             --------------------------
	.section	.nv.callgraph,"",@"SHT_CUDA_CALLGRAPH"
	.align	4
	.sectionentsize	8
	.align		4
        /*0000*/ 	.word	0x00000000
	.align		4
        /*0004*/ 	.word	0xffffffff
	.align		4
        /*0008*/ 	.word	0x00000000
	.align		4
        /*000c*/ 	.word	0xfffffffe
	.align		4
        /*0010*/ 	.word	0x00000000
	.align		4
        /*0014*/ 	.word	0xfffffffd
	.align		4
        /*0018*/ 	.word	0x00000000
	.align		4
        /*001c*/ 	.word	0xfffffffc


//--------------------- .text.triton_poi_fused_div_23 --------------------------
	.section	.text.triton_poi_fused_div_23,"ax",@progbits
	.align	128
        .global         triton_poi_fused_div_23
        .type           triton_poi_fused_div_23,@function
        .size           triton_poi_fused_div_23,(.L_x_1 - triton_poi_fused_div_23)
        .other          triton_poi_fused_div_23,@"STO_CUDA_ENTRY STV_DEFAULT"
triton_poi_fused_div_23:
.text.triton_poi_fused_div_23:
[----:B------:R-:W-:Y:S08]  /*0000*/  LDC R1, c[0x0][0x28] ;  /* 0x00000a00ff017b82 */ /* 0x000ff00000000800 */
[----:B------:R-:W1:Y:S01]  /*0010*/  LDC.64 R4, c[0x0][0x218] ;  /* 0x00008600ff047b82 */ /* 0x000e620000000a00 */
[----:B------:R-:W2:Y:S01]  /*0020*/  S2R R0, SR_TID.X ;  /* 0x0000000000007919 */ /* 0x000ea20000002100 */
[----:B------:R-:W-:Y:S01]  /*0030*/  ULDC.64 UR4, c[0x0][0x208] ;  /* 0x0000820000047ab9 */ /* 0x000fe20000000a00 */
[----:B------:R-:W3:Y:S05]  /*0040*/  S2R R9, SR_CTAID.X ;  /* 0x0000000000097919 */ /* 0x000eea0000002500 */
[----:B------:R-:W4:Y:S08]  /*0050*/  LDC.64 R2, c[0x0][0x210] ;  /* 0x00008400ff027b82 */ /* 0x000f300000000a00 */
[----:B------:R-:W5:Y:S01]  /*0060*/  LDC.64 R6, c[0x0][0x220] ;  /* 0x00008800ff067b82 */ /* 0x000f620000000a00 */
[----:B-1----:R-:W5:Y:S01]  /*0070*/  LDG.E R8, desc[UR4][R4.64] ;  /* 0x0000000404087981 */ /* 0x002f62000c1e1900 */
[----:B--2---:R-:W-:-:S04]  /*0080*/  SHF.L.U32 R0, R0, 0x1, RZ ;  /* 0x0000000100007819 */ /* 0x004fc800000006ff */
[----:B------:R-:W-:-:S04]  /*0090*/  LOP3.LUT R0, R0, 0x1fe, RZ, 0xc0, !PT ;  /* 0x000001fe00007812 */ /* 0x000fc800078ec0ff */
[----:B---3--:R-:W-:-:S05]  /*00a0*/  LEA R9, R9, R0, 0x9 ;  /* 0x0000000009097211 */ /* 0x008fca00078e48ff */
[----:B----4-:R-:W-:-:S05]  /*00b0*/  IMAD.WIDE R2, R9, 0x4, R2 ;  /* 0x0000000409027825 */ /* 0x010fca00078e0202 */
[----:B------:R5:W2:Y:S02]  /*00c0*/  LDG.E.64 R10, desc[UR4][R2.64] ;  /* 0x00000004020a7981 */ /* 0x000aa4000c1e1b00 */
[----:B-----5:R-:W-:Y:S01]  /*00d0*/  IMAD.WIDE R2, R9, 0x4, R6 ;  /* 0x0000000409027825 */ /* 0x020fe200078e0206 */
[C---:B------:R-:W-:Y:S02]  /*00e0*/  FSETP.GT.AND P0, PT, |R8|.reuse, 8.50705917302346158658e+37, PT ;  /* 0x7e8000000800780b */ /* 0x040fe40003f04200 */
[----:B------:R-:W-:-:S11]  /*00f0*/  FSETP.GEU.AND P1, PT, |R8|, 1.175494350822287508e-38, PT ;  /* 0x008000000800780b */ /* 0x000fd60003f2e200 */
[----:B------:R-:W-:-:S04]  /*0100*/  @P0 FMUL R8, R8, 0.25 ;  /* 0x3e80000008080820 */ /* 0x000fc80000400000 */
[----:B------:R-:W-:-:S06]  /*0110*/  @!P1 FMUL R8, R8, 16777216 ;  /* 0x4b80000008089820 */ /* 0x000fcc0000400000 */
[----:B------:R-:W1:Y:S01]  /*0120*/  MUFU.RCP R8, R8 ;  /* 0x0000000800087308 */ /* 0x000e620000001000 */
[----:B--2---:R-:W-:Y:S01]  /*0130*/  @P0 FMUL R10, R10, 0.25 ;  /* 0x3e8000000a0a0820 */ /* 0x004fe20000400000 */
[----:B------:R-:W-:-:S03]  /*0140*/  @P0 FMUL R11, R11, 0.25 ;  /* 0x3e8000000b0b0820 */ /* 0x000fc60000400000 */
[----:B------:R-:W-:Y:S01]  /*0150*/  @!P1 FMUL R10, R10, 16777216 ;  /* 0x4b8000000a0a9820 */ /* 0x000fe20000400000 */
[----:B------:R-:W-:-:S03]  /*0160*/  @!P1 FMUL R11, R11, 16777216 ;  /* 0x4b8000000b0b9820 */ /* 0x000fc60000400000 */
[C---:B-1----:R-:W-:Y:S01]  /*0170*/  FMUL R10, R8.reuse, R10 ;  /* 0x0000000a080a7220 */ /* 0x042fe20000400000 */
[----:B------:R-:W-:-:S05]  /*0180*/  FMUL R11, R8, R11 ;  /* 0x0000000b080b7220 */ /* 0x000fca0000400000 */
[----:B------:R-:W-:Y:S01]  /*0190*/  STG.E.64 desc[UR4][R2.64], R10 ;  /* 0x0000000a02007986 */ /* 0x000fe2000c101b04 */
[----:B------:R-:W-:Y:S05]  /*01a0*/  EXIT ;  /* 0x000000000000794d */ /* 0x000fea0003800000 */
.L_x_0:
[----:B------:R-:W-:-:S00]  /*01b0*/  BRA `(.L_x_0) ;  /* 0xfffffffc00fc7947 */ /* 0x000fc0000383ffff */
[----:B------:R-:W-:-:S00]  /*01c0*/  NOP ;  /* 0x0000000000007918 */ /* 0x000fc00000000000 */
        /* <DEDUP_REMOVED lines=11> */
.L_x_1:


//--------------------- .nv.constant0.triton_poi_fused_div_23 --------------------------
	.section	.nv.constant0.triton_poi_fused_div_23,"a",@progbits
	.sectionflags	@""
	.align	4
.nv.constant0.triton_poi_fused_div_23:
	.zero		556
